//
// Generated by NVIDIA NVVM Compiler
//
// Compiler Build ID: CL-36424714
// Cuda compilation tools, release 13.0, V13.0.88
// Based on NVVM 20.0.0
//

.version 9.0
.target sm_100
.address_size 64

	// .globl	_Z6matrixiPfS_S_

.visible .entry _Z6matrixiPfS_S_(
	.param .u32 _Z6matrixiPfS_S__param_0,
	.param .u64 .ptr .align 1 _Z6matrixiPfS_S__param_1,
	.param .u64 .ptr .align 1 _Z6matrixiPfS_S__param_2,
	.param .u64 .ptr .align 1 _Z6matrixiPfS_S__param_3
)
{
	.reg .b32 	%r<8>;
	.reg .b32 	%f<5>;
	.reg .b64 	%rd<13>;

	ld.param.u32 	%r1, [_Z6matrixiPfS_S__param_0];
	ld.param.u64 	%rd1, [_Z6matrixiPfS_S__param_1];
	ld.param.u64 	%rd2, [_Z6matrixiPfS_S__param_2];
	ld.param.u64 	%rd3, [_Z6matrixiPfS_S__param_3];
	cvta.to.global.u64 	%rd4, %rd3;
	cvta.to.global.u64 	%rd5, %rd2;
	cvta.to.global.u64 	%rd6, %rd1;
	mov.u32 	%r2, %ctaid.x;
	rem.u32 	%r3, %r2, %r1;
	mov.u32 	%r4, %tid.x;
	sub.s32 	%r5, %r2, %r3;
	mul.wide.u32 	%rd7, %r2, 4;
	add.s64 	%rd8, %rd4, %rd7;
	add.s32 	%r6, %r5, %r4;
	mul.wide.u32 	%rd9, %r6, 4;
	add.s64 	%rd10, %rd6, %rd9;
	ld.global.f32 	%f1, [%rd10];
	mad.lo.s32 	%r7, %r1, %r4, %r3;
	mul.wide.s32 	%rd11, %r7, 4;
	add.s64 	%rd12, %rd5, %rd11;
	ld.global.f32 	%f2, [%rd12];
	mul.f32 	%f3, %f1, %f2;
	atom.global.add.f32 	%f4, [%rd8], %f3;
	ret;

}


// ===== COMPILED SASS (sm_100) =====

	.target	sm_100

	.elftype	@"ET_EXEC"


//--------------------- .note.nv.tkinfo           --------------------------
	.section	.note.nv.tkinfo,"",@"SHT_NOTE"
	.sectionflags	@"SHF_NOTE_NV_TKINFO"
	.tkinfo
        /*0018*/ 	.word	0x00000002
        /*0030*/ 	.string	""
        /*0030*/ 	.string	"ptxas"
        /*0030*/ 	.string	"Cuda compilation tools, release 13.0, V13.0.88"
        /*0030*/ 	.string	"Build cuda_13.0.r13.0/compiler.36424714_0"
        /*0030*/ 	.string	"-arch sm_100 -m 64 "



//--------------------- .note.nv.cuinfo           --------------------------
	.section	.note.nv.cuinfo,"",@"SHT_NOTE"
	.sectionflags	@"SHF_NOTE_NV_CUINFO"
        /*0018*/ 	.short	0x0002
        /*001a*/ 	.short	0x0064
        /*001c*/ 	.short	0x0082
	.zero		2


//--------------------- .nv.info                  --------------------------
	.section	.nv.info,"",@"SHT_CUDA_INFO"
	.align	4


	//----- nvinfo : EIATTR_REGCOUNT
	.align		4
        /*0000*/ 	.byte	0x04, 0x2f
        /*0002*/ 	.short	(.L_1 - .L_0)
	.align		4
.L_0:
        /*0004*/ 	.word	index@(_Z6matrixiPfS_S_)
        /*0008*/ 	.word	0x0000000e


	//----- nvinfo : EIATTR_FRAME_SIZE
	.align		4
.L_1:
        /*000c*/ 	.byte	0x04, 0x11
        /*000e*/ 	.short	(.L_3 - .L_2)
	.align		4
.L_2:
        /*0010*/ 	.word	index@(_Z6matrixiPfS_S_)
        /*0014*/ 	.word	0x00000000


	//----- nvinfo : EIATTR_MIN_STACK_SIZE
	.align		4
.L_3:
        /*0018*/ 	.byte	0x04, 0x12
        /*001a*/ 	.short	(.L_5 - .L_4)
	.align		4
.L_4:
        /*001c*/ 	.word	index@(_Z6matrixiPfS_S_)
        /*0020*/ 	.word	0x00000000
.L_5:


//--------------------- .nv.compat                --------------------------
	.section	.nv.compat,"",@"SHT_CUDA_COMPAT_INFO"
	.align	4
        /*0000*/ 	.byte	0x02, 0x09, 0x00, 0x00, 0x02, 0x02, 0x01, 0x00, 0x02, 0x05, 0x05, 0x00, 0x03, 0x07, 0x01, 0x01
        /*0010*/ 	.byte	0x02, 0x03, 0x00, 0x00, 0x02, 0x06, 0x01, 0x00, 0x04, 0x0b, 0x08, 0x00, 0x09, 0x00, 0x00, 0x00
        /*0020*/ 	.byte	0x00, 0x00, 0x00, 0x00


//--------------------- .nv.info._Z6matrixiPfS_S_ --------------------------
	.section	.nv.info._Z6matrixiPfS_S_,"",@"SHT_CUDA_INFO"
	.sectionflags	@""
	.align	4


	//----- nvinfo : EIATTR_CUDA_API_VERSION
	.align		4
        /*0000*/ 	.byte	0x04, 0x37
        /*0002*/ 	.short	(.L_7 - .L_6)
.L_6:
        /*0004*/ 	.word	0x00000082


	//----- nvinfo : EIATTR_KPARAM_INFO
	.align		4
.L_7:
        /*0008*/ 	.byte	0x04, 0x17
        /*000a*/ 	.short	(.L_9 - .L_8)
.L_8:
        /*000c*/ 	.word	0x00000000
        /*0010*/ 	.short	0x0003
        /*0012*/ 	.short	0x0018
        /*0014*/ 	.byte	0x00, 0xf5, 0x21, 0x00


	//----- nvinfo : EIATTR_KPARAM_INFO
	.align		4
.L_9:
        /*0018*/ 	.byte	0x04, 0x17
        /*001a*/ 	.short	(.L_11 - .L_10)
.L_10:
        /*001c*/ 	.word	0x00000000
        /*0020*/ 	.short	0x0002
        /*0022*/ 	.short	0x0010
        /*0024*/ 	.byte	0x00, 0xf5, 0x21, 0x00


	//----- nvinfo : EIATTR_KPARAM_INFO
	.align		4
.L_11:
        /*0028*/ 	.byte	0x04, 0x17
        /*002a*/ 	.short	(.L_13 - .L_12)
.L_12:
        /*002c*/ 	.word	0x00000000
        /*0030*/ 	.short	0x0001
        /*0032*/ 	.short	0x0008
        /*0034*/ 	.byte	0x00, 0xf5, 0x21, 0x00


	//----- nvinfo : EIATTR_KPARAM_INFO
	.align		4
.L_13:
        /*0038*/ 	.byte	0x04, 0x17
        /*003a*/ 	.short	(.L_15 - .L_14)
.L_14:
        /*003c*/ 	.word	0x00000000
        /*0040*/ 	.short	0x0000
        /*0042*/ 	.short	0x0000
        /*0044*/ 	.byte	0x00, 0xf0, 0x11, 0x00


	//----- nvinfo : EIATTR_SPARSE_MMA_MASK
	.align		4
.L_15:
        /*0048*/ 	.byte	0x03, 0x50
        /*004a*/ 	.short	0x0000


	//----- nvinfo : EIATTR_MAXREG_COUNT
	.align		4
        /*004c*/ 	.byte	0x03, 0x1b
        /*004e*/ 	.short	0x00ff


	//----- nvinfo : EIATTR_MERCURY_ISA_VERSION
	.align		4
        /*0050*/ 	.byte	0x03, 0x5f
        /*0052*/ 	.short	0x0101


	//----- nvinfo : EIATTR_VRC_CTA_INIT_COUNT
	.align		4
        /*0054*/ 	.byte	0x02, 0x4a
	.zero		1
	.zero		1


	//----- nvinfo : EIATTR_EXIT_INSTR_OFFSETS
	.align		4
        /*0058*/ 	.byte	0x04, 0x1c
        /*005a*/ 	.short	(.L_17 - .L_16)


	//   ....[0]....
.L_16:
        /*005c*/ 	.word	0x00000220


	//----- nvinfo : EIATTR_CBANK_PARAM_SIZE
	.align		4
.L_17:
        /*0060*/ 	.byte	0x03, 0x19
        /*0062*/ 	.short	0x0020


	//----- nvinfo : EIATTR_PARAM_CBANK
	.align		4
        /*0064*/ 	.byte	0x04, 0x0a
        /*0066*/ 	.short	(.L_19 - .L_18)
	.align		4
.L_18:
        /*0068*/ 	.word	index@(.nv.constant0._Z6matrixiPfS_S_)
        /*006c*/ 	.short	0x0380
        /*006e*/ 	.short	0x0020


	//----- nvinfo : EIATTR_SW_WAR
	.align		4
.L_19:
        /*0070*/ 	.byte	0x04, 0x36
        /*0072*/ 	.short	(.L_21 - .L_20)
.L_20:
        /*0074*/ 	.word	0x00000008
.L_21:


//--------------------- .nv.callgraph             --------------------------
	.section	.nv.callgraph,"",@"SHT_CUDA_CALLGRAPH"
	.align	4
	.sectionentsize	8
	.align		4
        /*0000*/ 	.word	0x00000000
	.align		4
        /*0004*/ 	.word	0xffffffff
	.align		4
        /*0008*/ 	.word	0x00000000
	.align		4
        /*000c*/ 	.word	0xfffffffe
	.align		4
        /*0010*/ 	.word	0x00000000
	.align		4
        /*0014*/ 	.word	0xfffffffd
	.align		4
        /*0018*/ 	.word	0x00000000
	.align		4
        /*001c*/ 	.word	0xfffffffc


//--------------------- .text._Z6matrixiPfS_S_    --------------------------
	.section	.text._Z6matrixiPfS_S_,"ax",@progbits
	.align	128
        .global         _Z6matrixiPfS_S_
        .type           _Z6matrixiPfS_S_,@function
        .size           _Z6matrixiPfS_S_,(.L_x_1 - _Z6matrixiPfS_S_)
        .other          _Z6matrixiPfS_S_,@"STO_CUDA_ENTRY STV_DEFAULT"
_Z6matrixiPfS_S_:
.text._Z6matrixiPfS_S_:
[----:B------:R-:W-:Y:S01]  /*0000*/  LDC R1, c[0x0][0x37c] ;  /* 0x0000df00ff017b82 */ /* 0x000fe20000000800 */
[----:B------:R-:W0:Y:S01]  /*0010*/  LDCU UR6, c[0x0][0x380] ;  /* 0x00007000ff0677ac */ /* 0x000e220008000800 */
[----:B------:R-:W1:Y:S06]  /*0020*/  S2R R11, SR_CTAID.X ;  /* 0x00000000000b7919 */ /* 0x000e6c0000002500 */
[----:B------:R-:W2:Y:S01]  /*0030*/  LDC.64 R6, c[0x0][0x390] ;  /* 0x0000e400ff067b82 */ /* 0x000ea20000000a00 */
[----:B------:R-:W3:Y:S01]  /*0040*/  LDCU.64 UR4, c[0x0][0x358] ;  /* 0x00006b00ff0477ac */ /* 0x000ee20008000a00 */
[----:B------:R-:W4:Y:S01]  /*0050*/  S2R R9, SR_TID.X ;  /* 0x0000000000097919 */ /* 0x000f220000002100 */
[----:B0-----:R-:W0:Y:S01]  /*0060*/  I2F.U32.RP R0, UR6 ;  /* 0x0000000600007d06 */ /* 0x001e220008209000 */
[----:B------:R-:W-:-:S07]  /*0070*/  ISETP.NE.U32.AND P1, PT, RZ, UR6, PT ;  /* 0x00000006ff007c0c */ /* 0x000fce000bf25070 */
[----:B0-----:R-:W0:Y:S02]  /*0080*/  MUFU.RCP R0, R0 ;  /* 0x0000000000007308 */ /* 0x001e240000001000 */
[----:B0-----:R-:W-:-:S06]  /*0090*/  IADD3 R2, PT, PT, R0, 0xffffffe, RZ ;  /* 0x0ffffffe00027810 */ /* 0x001fcc0007ffe0ff */
[----:B------:R0:W5:Y:S02]  /*00a0*/  F2I.FTZ.U32.TRUNC.NTZ R3, R2 ;  /* 0x0000000200037305 */ /* 0x000164000021f000 */
[----:B0-----:R-:W-:Y:S01]  /*00b0*/  HFMA2 R2, -RZ, RZ, 0, 0 ;  /* 0x00000000ff027431 */ /* 0x001fe200000001ff */
[----:B-----5:R-:W-:-:S05]  /*00c0*/  IADD3 R5, PT, PT, RZ, -R3, RZ ;  /* 0x80000003ff057210 */ /* 0x020fca0007ffe0ff */
[----:B------:R-:W-:-:S04]  /*00d0*/  IMAD R5, R5, UR6, RZ ;  /* 0x0000000605057c24 */ /* 0x000fc8000f8e02ff */
[----:B------:R-:W-:-:S06]  /*00e0*/  IMAD.HI.U32 R3, R3, R5, R2 ;  /* 0x0000000503037227 */ /* 0x000fcc00078e0002 */
[----:B-1----:R-:W-:-:S05]  /*00f0*/  IMAD.HI.U32 R3, R3, R11, RZ ;  /* 0x0000000b03037227 */ /* 0x002fca00078e00ff */
[----:B------:R-:W-:-:S05]  /*0100*/  IADD3 R4, PT, PT, -R3, RZ, RZ ;  /* 0x000000ff03047210 */ /* 0x000fca0007ffe1ff */
[----:B------:R-:W-:Y:S02]  /*0110*/  IMAD R0, R4, UR6, R11 ;  /* 0x0000000604007c24 */ /* 0x000fe4000f8e020b */
[----:B------:R-:W0:Y:S03]  /*0120*/  LDC.64 R4, c[0x0][0x388] ;  /* 0x0000e200ff047b82 */ /* 0x000e260000000a00 */
[----:B------:R-:W-:-:S13]  /*0130*/  ISETP.GE.U32.AND P0, PT, R0, UR6, PT ;  /* 0x0000000600007c0c */ /* 0x000fda000bf06070 */
[----:B------:R-:W-:-:S04]  /*0140*/  @P0 IADD3 R0, PT, PT, R0, -UR6, RZ ;  /* 0x8000000600000c10 */ /* 0x000fc8000fffe0ff */
[----:B------:R-:W-:-:S13]  /*0150*/  ISETP.GE.U32.AND P0, PT, R0, UR6, PT ;  /* 0x0000000600007c0c */ /* 0x000fda000bf06070 */
[----:B------:R-:W-:Y:S02]  /*0160*/  @P0 IADD3 R0, PT, PT, R0, -UR6, RZ ;  /* 0x8000000600000c10 */ /* 0x000fe4000fffe0ff */
[----:B------:R-:W-:-:S04]  /*0170*/  @!P1 LOP3.LUT R0, RZ, UR6, RZ, 0x33, !PT ;  /* 0x00000006ff009c12 */ /* 0x000fc8000f8e33ff */
[C-C-:B----4-:R-:W-:Y:S01]  /*0180*/  IADD3 R3, PT, PT, R9.reuse, R11, -R0.reuse ;  /* 0x0000000b09037210 */ /* 0x150fe20007ffe800 */
[----:B------:R-:W-:-:S04]  /*0190*/  IMAD R9, R9, UR6, R0 ;  /* 0x0000000609097c24 */ /* 0x000fc8000f8e0200 */
[----:B--2---:R-:W-:-:S04]  /*01a0*/  IMAD.WIDE R6, R9, 0x4, R6 ;  /* 0x0000000409067825 */ /* 0x004fc800078e0206 */
[----:B0-----:R-:W-:Y:S02]  /*01b0*/  IMAD.WIDE.U32 R4, R3, 0x4, R4 ;  /* 0x0000000403047825 */ /* 0x001fe400078e0004 */
[----:B---3--:R-:W2:Y:S01]  /*01c0*/  LDG.E R7, desc[UR4][R6.64] ;  /* 0x0000000406077981 */ /* 0x008ea2000c1e1900 */
[----:B------:R-:W0:Y:S03]  /*01d0*/  LDC.64 R2, c[0x0][0x398] ;  /* 0x0000e600ff027b82 */ /* 0x000e260000000a00 */
[----:B------:R-:W2:Y:S01]  /*01e0*/  LDG.E R4, desc[UR4][R4.64] ;  /* 0x0000000404047981 */ /* 0x000ea2000c1e1900 */
[----:B0-----:R-:W-:-:S04]  /*01f0*/  IMAD.WIDE.U32 R2, R11, 0x4, R2 ;  /* 0x000000040b027825 */ /* 0x001fc800078e0002 */
[----:B--2---:R-:W-:-:S05]  /*0200*/  FMUL R9, R4, R7 ;  /* 0x0000000704097220 */ /* 0x004fca0000400000 */
[----:B------:R-:W-:Y:S01]  /*0210*/  REDG.E.ADD.F32.FTZ.RN.STRONG.GPU desc[UR4][R2.64], R9 ;  /* 0x00000009020079a6 */ /* 0x000fe2000c12f304 */
[----:B------:R-:W-:Y:S05]  /*0220*/  EXIT ;  /* 0x000000000000794d */ /* 0x000fea0003800000 */
.L_x_0:
[----:B------:R-:W-:-:S00]  /*0230*/  BRA `(.L_x_0) ;  /* 0xfffffffc00fc7947 */ /* 0x000fc0000383ffff */
[----:B------:R-:W-:-:S00]  /*0240*/  NOP ;  /* 0x0000000000007918 */ /* 0x000fc00000000000 */
        /* <DEDUP_REMOVED lines=11> */
.L_x_1:


//--------------------- .nv.shared.reserved.0     --------------------------
	.section	.nv.shared.reserved.0,"aw",@nobits
	.weak		__nv_reservedSMEM_offset_0_alias
	.size		__nv_reservedSMEM_offset_0_alias, 0, 64
	.other		__nv_reservedSMEM_offset_0_alias,@"STO_CUDA_RESERVED_SHARED STV_DEFAULT"
__nv_reservedSMEM_offset_0_alias:
	.zero		0
	.zero		64


//--------------------- .nv.constant0._Z6matrixiPfS_S_ --------------------------
	.section	.nv.constant0._Z6matrixiPfS_S_,"a",@progbits
	.sectionflags	@""
	.align	4
.nv.constant0._Z6matrixiPfS_S_:
	.zero		928


//--------------------- SYMBOLS --------------------------

	.type		.nv.reservedSmem.offset0,@object
	.size		.nv.reservedSmem.offset0,0x4
